//
// Generated by NVIDIA NVVM Compiler
//
// Compiler Build ID: CL-36424714
// Cuda compilation tools, release 13.0, V13.0.88
// Based on NVVM 20.0.0
//

.version 9.0
.target sm_100
.address_size 64

	// .globl	_Z11trap_kernelfflfPd
// _ZZ11trap_kernelfflfPdE14sum_per_thread has been demoted

.visible .entry _Z11trap_kernelfflfPd(
	.param .f32 _Z11trap_kernelfflfPd_param_0,
	.param .f32 _Z11trap_kernelfflfPd_param_1,
	.param .u64 _Z11trap_kernelfflfPd_param_2,
	.param .f32 _Z11trap_kernelfflfPd_param_3,
	.param .u64 .ptr .align 1 _Z11trap_kernelfflfPd_param_4
)
{
	.reg .pred 	%p<8>;
	.reg .b32 	%r<20>;
	.reg .b32 	%f<25>;
	.reg .b64 	%rd<6>;
	.reg .b64 	%fd<19>;
	// demoted variable
	.shared .align 8 .b8 _ZZ11trap_kernelfflfPdE14sum_per_thread[4096];
	ld.param.f32 	%f1, [_Z11trap_kernelfflfPd_param_0];
	ld.param.f32 	%f2, [_Z11trap_kernelfflfPd_param_1];
	ld.param.u64 	%rd1, [_Z11trap_kernelfflfPd_param_2];
	ld.param.f32 	%f3, [_Z11trap_kernelfflfPd_param_3];
	ld.param.u64 	%rd2, [_Z11trap_kernelfflfPd_param_4];
	mov.u32 	%r11, %ctaid.x;
	mov.u32 	%r19, %ntid.x;
	mov.u32 	%r2, %tid.x;
	mad.lo.s32 	%r18, %r11, %r19, %r2;
	mov.u32 	%r12, %nctaid.x;
	mul.lo.s32 	%r4, %r19, %r12;
	setp.ne.s32 	%p1, %r18, 0;
	mov.f64 	%fd18, 0d0000000000000000;
	@%p1 bra 	$L__BB0_2;
	mul.f32 	%f4, %f1, %f1;
	add.f32 	%f5, %f4, 0f3F800000;
	mul.f32 	%f6, %f1, %f4;
	fma.rn.f32 	%f7, %f1, %f6, 0f3F800000;
	div.rn.f32 	%f8, %f5, %f7;
	sqrt.rn.f32 	%f9, %f8;
	mul.f32 	%f10, %f2, %f2;
	add.f32 	%f11, %f10, 0f3F800000;
	mul.f32 	%f12, %f2, %f10;
	fma.rn.f32 	%f13, %f2, %f12, 0f3F800000;
	div.rn.f32 	%f14, %f11, %f13;
	sqrt.rn.f32 	%f15, %f14;
	add.f32 	%f16, %f9, %f15;
	cvt.f64.f32 	%fd7, %f16;
	fma.rn.f64 	%fd18, %fd7, 0d3FE0000000000000, 0d0000000000000000;
	mov.u32 	%r18, %r4;
$L__BB0_2:
	cvt.u64.u32 	%rd3, %r18;
	setp.le.s64 	%p2, %rd1, %rd3;
	@%p2 bra 	$L__BB0_4;
$L__BB0_3:
	cvt.rn.f32.u32 	%f17, %r18;
	fma.rn.f32 	%f18, %f3, %f17, %f1;
	mul.f32 	%f19, %f18, %f18;
	add.f32 	%f20, %f19, 0f3F800000;
	mul.f32 	%f21, %f18, %f19;
	fma.rn.f32 	%f22, %f18, %f21, 0f3F800000;
	div.rn.f32 	%f23, %f20, %f22;
	sqrt.rn.f32 	%f24, %f23;
	cvt.f64.f32 	%fd8, %f24;
	add.f64 	%fd18, %fd18, %fd8;
	add.s32 	%r18, %r18, %r4;
	cvt.u64.u32 	%rd4, %r18;
	setp.gt.u64 	%p3, %rd1, %rd4;
	@%p3 bra 	$L__BB0_3;
$L__BB0_4:
	cvt.f64.f32 	%fd9, %f3;
	mul.f64 	%fd10, %fd18, %fd9;
	shl.b32 	%r13, %r2, 3;
	mov.u32 	%r14, _ZZ11trap_kernelfflfPdE14sum_per_thread;
	add.s32 	%r8, %r14, %r13;
	st.shared.f64 	[%r8], %fd10;
	bar.sync 	0;
	setp.lt.u32 	%p4, %r19, 2;
	@%p4 bra 	$L__BB0_8;
$L__BB0_5:
	shr.u32 	%r10, %r19, 1;
	setp.ge.u32 	%p5, %r2, %r10;
	@%p5 bra 	$L__BB0_7;
	shl.b32 	%r15, %r10, 3;
	add.s32 	%r16, %r8, %r15;
	ld.shared.f64 	%fd11, [%r16];
	ld.shared.f64 	%fd12, [%r8];
	add.f64 	%fd13, %fd11, %fd12;
	st.shared.f64 	[%r8], %fd13;
$L__BB0_7:
	bar.sync 	0;
	setp.gt.u32 	%p6, %r19, 3;
	mov.u32 	%r19, %r10;
	@%p6 bra 	$L__BB0_5;
$L__BB0_8:
	setp.ne.s32 	%p7, %r2, 0;
	@%p7 bra 	$L__BB0_10;
	ld.shared.f64 	%fd14, [_ZZ11trap_kernelfflfPdE14sum_per_thread];
	cvta.to.global.u64 	%rd5, %rd2;
	atom.global.add.f64 	%fd15, [%rd5], %fd14;
$L__BB0_10:
	ret;

}


// ===== COMPILED SASS (sm_100) =====

	.target	sm_100

	.elftype	@"ET_EXEC"


//--------------------- .note.nv.tkinfo           --------------------------
	.section	.note.nv.tkinfo,"",@"SHT_NOTE"
	.sectionflags	@"SHF_NOTE_NV_TKINFO"
	.tkinfo
        /*0018*/ 	.word	0x00000002
        /*0030*/ 	.string	""
        /*0030*/ 	.string	"ptxas"
        /*0030*/ 	.string	"Cuda compilation tools, release 13.0, V13.0.88"
        /*0030*/ 	.string	"Build cuda_13.0.r13.0/compiler.36424714_0"
        /*0030*/ 	.string	"-arch sm_100 -m 64 "



//--------------------- .note.nv.cuinfo           --------------------------
	.section	.note.nv.cuinfo,"",@"SHT_NOTE"
	.sectionflags	@"SHF_NOTE_NV_CUINFO"
        /*0018*/ 	.short	0x0002
        /*001a*/ 	.short	0x0064
        /*001c*/ 	.short	0x0082
	.zero		2


//--------------------- .nv.info                  --------------------------
	.section	.nv.info,"",@"SHT_CUDA_INFO"
	.align	4


	//----- nvinfo : EIATTR_REGCOUNT
	.align		4
        /*0000*/ 	.byte	0x04, 0x2f
        /*0002*/ 	.short	(.L_1 - .L_0)
	.align		4
.L_0:
        /*0004*/ 	.word	index@(_Z11trap_kernelfflfPd)
        /*0008*/ 	.word	0x00000015


	//----- nvinfo : EIATTR_FRAME_SIZE
	.align		4
.L_1:
        /*000c*/ 	.byte	0x04, 0x11
        /*000e*/ 	.short	(.L_3 - .L_2)
	.align		4
.L_2:
        /*0010*/ 	.word	index@($__internal_1_$__cuda_sm3x_div_rn_noftz_f32_slowpath)
        /*0014*/ 	.word	0x00000000


	//----- nvinfo : EIATTR_FRAME_SIZE
	.align		4
.L_3:
        /*0018*/ 	.byte	0x04, 0x11
        /*001a*/ 	.short	(.L_5 - .L_4)
	.align		4
.L_4:
        /*001c*/ 	.word	index@($__internal_0_$__cuda_sm20_sqrt_rn_f32_slowpath)
        /*0020*/ 	.word	0x00000000


	//----- nvinfo : EIATTR_FRAME_SIZE
	.align		4
.L_5:
        /*0024*/ 	.byte	0x04, 0x11
        /*0026*/ 	.short	(.L_7 - .L_6)
	.align		4
.L_6:
        /*0028*/ 	.word	index@(_Z11trap_kernelfflfPd)
        /*002c*/ 	.word	0x00000000


	//----- nvinfo : EIATTR_MIN_STACK_SIZE
	.align		4
.L_7:
        /*0030*/ 	.byte	0x04, 0x12
        /*0032*/ 	.short	(.L_9 - .L_8)
	.align		4
.L_8:
        /*0034*/ 	.word	index@(_Z11trap_kernelfflfPd)
        /*0038*/ 	.word	0x00000000
.L_9:


//--------------------- .nv.compat                --------------------------
	.section	.nv.compat,"",@"SHT_CUDA_COMPAT_INFO"
	.align	4
        /*0000*/ 	.byte	0x02, 0x09, 0x00, 0x00, 0x02, 0x02, 0x01, 0x00, 0x02, 0x05, 0x05, 0x00, 0x03, 0x07, 0x01, 0x01
        /*0010*/ 	.byte	0x02, 0x03, 0x00, 0x00, 0x02, 0x06, 0x01, 0x00, 0x04, 0x0b, 0x08, 0x00, 0x01, 0x00, 0x00, 0x00
        /*0020*/ 	.byte	0x00, 0x00, 0x00, 0x00


//--------------------- .nv.info._Z11trap_kernelfflfPd --------------------------
	.section	.nv.info._Z11trap_kernelfflfPd,"",@"SHT_CUDA_INFO"
	.sectionflags	@""
	.align	4


	//----- nvinfo : EIATTR_CUDA_API_VERSION
	.align		4
        /*0000*/ 	.byte	0x04, 0x37
        /*0002*/ 	.short	(.L_11 - .L_10)
.L_10:
        /*0004*/ 	.word	0x00000082


	//----- nvinfo : EIATTR_KPARAM_INFO
	.align		4
.L_11:
        /*0008*/ 	.byte	0x04, 0x17
        /*000a*/ 	.short	(.L_13 - .L_12)
.L_12:
        /*000c*/ 	.word	0x00000000
        /*0010*/ 	.short	0x0004
        /*0012*/ 	.short	0x0018
        /*0014*/ 	.byte	0x00, 0xf5, 0x21, 0x00


	//----- nvinfo : EIATTR_KPARAM_INFO
	.align		4
.L_13:
        /*0018*/ 	.byte	0x04, 0x17
        /*001a*/ 	.short	(.L_15 - .L_14)
.L_14:
        /*001c*/ 	.word	0x00000000
        /*0020*/ 	.short	0x0003
        /*0022*/ 	.short	0x0010
        /*0024*/ 	.byte	0x00, 0xf0, 0x11, 0x00


	//----- nvinfo : EIATTR_KPARAM_INFO
	.align		4
.L_15:
        /*0028*/ 	.byte	0x04, 0x17
        /*002a*/ 	.short	(.L_17 - .L_16)
.L_16:
        /*002c*/ 	.word	0x00000000
        /*0030*/ 	.short	0x0002
        /*0032*/ 	.short	0x0008
        /*0034*/ 	.byte	0x00, 0xf0, 0x21, 0x00


	//----- nvinfo : EIATTR_KPARAM_INFO
	.align		4
.L_17:
        /*0038*/ 	.byte	0x04, 0x17
        /*003a*/ 	.short	(.L_19 - .L_18)
.L_18:
        /*003c*/ 	.word	0x00000000
        /*0040*/ 	.short	0x0001
        /*0042*/ 	.short	0x0004
        /*0044*/ 	.byte	0x00, 0xf0, 0x11, 0x00


	//----- nvinfo : EIATTR_KPARAM_INFO
	.align		4
.L_19:
        /*0048*/ 	.byte	0x04, 0x17
        /*004a*/ 	.short	(.L_21 - .L_20)
.L_20:
        /*004c*/ 	.word	0x00000000
        /*0050*/ 	.short	0x0000
        /*0052*/ 	.short	0x0000
        /*0054*/ 	.byte	0x00, 0xf0, 0x11, 0x00


	//----- nvinfo : EIATTR_SPARSE_MMA_MASK
	.align		4
.L_21:
        /*0058*/ 	.byte	0x03, 0x50
        /*005a*/ 	.short	0x0000


	//----- nvinfo : EIATTR_MAXREG_COUNT
	.align		4
        /*005c*/ 	.byte	0x03, 0x1b
        /*005e*/ 	.short	0x00ff


	//----- nvinfo : EIATTR_NUM_BARRIERS
	.align		4
        /*0060*/ 	.byte	0x02, 0x4c
        /*0062*/ 	.byte	0x01
	.zero		1


	//----- nvinfo : EIATTR_MERCURY_ISA_VERSION
	.align		4
        /*0064*/ 	.byte	0x03, 0x5f
        /*0066*/ 	.short	0x0101


	//----- nvinfo : EIATTR_VRC_CTA_INIT_COUNT
	.align		4
        /*0068*/ 	.byte	0x02, 0x4a
	.zero		1
	.zero		1


	//----- nvinfo : EIATTR_EXIT_INSTR_OFFSETS
	.align		4
        /*006c*/ 	.byte	0x04, 0x1c
        /*006e*/ 	.short	(.L_23 - .L_22)


	//   ....[0]....
.L_22:
        /*0070*/ 	.word	0x00000960


	//   ....[1]....
        /*0074*/ 	.word	0x000009e0


	//----- nvinfo : EIATTR_CRS_STACK_SIZE
	.align		4
.L_23:
        /*0078*/ 	.byte	0x04, 0x1e
        /*007a*/ 	.short	(.L_25 - .L_24)
.L_24:
        /*007c*/ 	.word	0x00000000


	//----- nvinfo : EIATTR_CBANK_PARAM_SIZE
	.align		4
.L_25:
        /*0080*/ 	.byte	0x03, 0x19
        /*0082*/ 	.short	0x0020


	//----- nvinfo : EIATTR_PARAM_CBANK
	.align		4
        /*0084*/ 	.byte	0x04, 0x0a
        /*0086*/ 	.short	(.L_27 - .L_26)
	.align		4
.L_26:
        /*0088*/ 	.word	index@(.nv.constant0._Z11trap_kernelfflfPd)
        /*008c*/ 	.short	0x0380
        /*008e*/ 	.short	0x0020


	//----- nvinfo : EIATTR_SW_WAR
	.align		4
.L_27:
        /*0090*/ 	.byte	0x04, 0x36
        /*0092*/ 	.short	(.L_29 - .L_28)
.L_28:
        /*0094*/ 	.word	0x00000008
.L_29:


//--------------------- .nv.callgraph             --------------------------
	.section	.nv.callgraph,"",@"SHT_CUDA_CALLGRAPH"
	.align	4
	.sectionentsize	8
	.align		4
        /*0000*/ 	.word	0x00000000
	.align		4
        /*0004*/ 	.word	0xffffffff
	.align		4
        /*0008*/ 	.word	0x00000000
	.align		4
        /*000c*/ 	.word	0xfffffffe
	.align		4
        /*0010*/ 	.word	0x00000000
	.align		4
        /*0014*/ 	.word	0xfffffffd
	.align		4
        /*0018*/ 	.word	0x00000000
	.align		4
        /*001c*/ 	.word	0xfffffffc


//--------------------- .text._Z11trap_kernelfflfPd --------------------------
	.section	.text._Z11trap_kernelfflfPd,"ax",@progbits
	.align	128
        .global         _Z11trap_kernelfflfPd
        .type           _Z11trap_kernelfflfPd,@function
        .size           _Z11trap_kernelfflfPd,(.L_x_34 - _Z11trap_kernelfflfPd)
        .other          _Z11trap_kernelfflfPd,@"STO_CUDA_ENTRY STV_DEFAULT"
_Z11trap_kernelfflfPd:
.text._Z11trap_kernelfflfPd:
[----:B------:R-:W-:Y:S01]  /*0000*/  LDC R1, c[0x0][0x37c] ;  /* 0x0000df00ff017b82 */ /* 0x000fe20000000800 */
[----:B------:R-:W0:Y:S07]  /*0010*/  S2R R2, SR_TID.X ;  /* 0x0000000000027919 */ /* 0x000e2e0000002100 */
[----:B------:R-:W0:Y:S01]  /*0020*/  S2UR UR4, SR_CTAID.X ;  /* 0x00000000000479c3 */ /* 0x000e220000002500 */
[----:B------:R-:W-:Y:S01]  /*0030*/  BSSY.RECONVERGENT B0, `(.L_x_0) ;  /* 0x0000049000007945 */ /* 0x000fe20003800200 */
[----:B------:R-:W-:-:S06]  /*0040*/  CS2R R4, SRZ ;  /* 0x0000000000047805 */ /* 0x000fcc000001ff00 */
[----:B------:R-:W0:Y:S01]  /*0050*/  LDC R7, c[0x0][0x360] ;  /* 0x0000d800ff077b82 */ /* 0x000e220000000800 */
[----:B------:R-:W1:Y:S01]  /*0060*/  LDCU UR5, c[0x0][0x370] ;  /* 0x00006e00ff0577ac */ /* 0x000e620008000800 */
[C---:B0-----:R-:W-:Y:S02]  /*0070*/  IMAD R9, R7.reuse, UR4, R2 ;  /* 0x0000000407097c24 */ /* 0x041fe4000f8e0202 */
[----:B-1----:R-:W-:-:S03]  /*0080*/  IMAD R6, R7, UR5, RZ ;  /* 0x0000000507067c24 */ /* 0x002fc6000f8e02ff */
[----:B------:R-:W-:-:S13]  /*0090*/  ISETP.NE.AND P0, PT, R9, RZ, PT ;  /* 0x000000ff0900720c */ /* 0x000fda0003f05270 */
[----:B------:R-:W-:Y:S05]  /*00a0*/  @P0 BRA `(.L_x_1) ;  /* 0x0000000400040947 */ /* 0x000fea0003800000 */
[----:B------:R-:W0:Y:S02]  /*00b0*/  LDC R4, c[0x0][0x380] ;  /* 0x0000e000ff047b82 */ /* 0x000e240000000800 */
[----:B0-----:R-:W-:-:S04]  /*00c0*/  FMUL R0, R4, R4 ;  /* 0x0000000404007220 */ /* 0x001fc80000400000 */
[C---:B------:R-:W-:Y:S01]  /*00d0*/  FMUL R3, R0.reuse, R4 ;  /* 0x0000000400037220 */ /* 0x040fe20000400000 */
[----:B------:R-:W-:-:S03]  /*00e0*/  FADD R0, R0, 1 ;  /* 0x3f80000000007421 */ /* 0x000fc60000000000 */
[----:B------:R-:W-:-:S04]  /*00f0*/  FFMA R3, R3, R4, 1 ;  /* 0x3f80000003037423 */ /* 0x000fc80000000004 */
[----:B------:R-:W0:Y:S08]  /*0100*/  MUFU.RCP R4, R3 ;  /* 0x0000000300047308 */ /* 0x000e300000001000 */
[----:B------:R-:W1:Y:S01]  /*0110*/  FCHK P0, R0, R3 ;  /* 0x0000000300007302 */ /* 0x000e620000000000 */
[----:B0-----:R-:W-:-:S04]  /*0120*/  FFMA R5, -R3, R4, 1 ;  /* 0x3f80000003057423 */ /* 0x001fc80000000104 */
[----:B------:R-:W-:-:S04]  /*0130*/  FFMA R5, R4, R5, R4 ;  /* 0x0000000504057223 */ /* 0x000fc80000000004 */
[----:B------:R-:W-:-:S04]  /*0140*/  FFMA R4, R0, R5, RZ ;  /* 0x0000000500047223 */ /* 0x000fc800000000ff */
[----:B------:R-:W-:-:S04]  /*0150*/  FFMA R8, -R3, R4, R0 ;  /* 0x0000000403087223 */ /* 0x000fc80000000100 */
[----:B------:R-:W-:Y:S01]  /*0160*/  FFMA R4, R5, R8, R4 ;  /* 0x0000000805047223 */ /* 0x000fe20000000004 */
[----:B-1----:R-:W-:Y:S06]  /*0170*/  @!P0 BRA `(.L_x_2) ;  /* 0x00000000000c8947 */ /* 0x002fec0003800000 */
[----:B------:R-:W-:-:S07]  /*0180*/  MOV R10, 0x1a0 ;  /* 0x000001a0000a7802 */ /* 0x000fce0000000f00 */
[----:B------:R-:W-:Y:S05]  /*0190*/  CALL.REL.NOINC `($__internal_1_$__cuda_sm3x_div_rn_noftz_f32_slowpath) ;  /* 0x00000008006c7944 */ /* 0x000fea0003c00000 */
[----:B------:R-:W-:-:S07]  /*01a0*/  IMAD.MOV.U32 R4, RZ, RZ, R0 ;  /* 0x000000ffff047224 */ /* 0x000fce00078e0000 */
.L_x_2:
[----:B------:R-:W-:Y:S01]  /*01b0*/  VIADD R0, R4, 0xf3000000 ;  /* 0xf300000004007836 */ /* 0x000fe20000000000 */
[----:B------:R0:W1:Y:S01]  /*01c0*/  MUFU.RSQ R5, R4 ;  /* 0x0000000400057308 */ /* 0x0000620000001400 */
[----:B------:R-:W-:Y:S03]  /*01d0*/  BSSY.RECONVERGENT B1, `(.L_x_3) ;  /* 0x000000c000017945 */ /* 0x000fe60003800200 */
[----:B------:R-:W-:-:S13]  /*01e0*/  ISETP.GT.U32.AND P0, PT, R0, 0x727fffff, PT ;  /* 0x727fffff0000780c */ /* 0x000fda0003f04070 */
[----:B01----:R-:W-:Y:S05]  /*01f0*/  @!P0 BRA `(.L_x_4) ;  /* 0x0000000000148947 */ /* 0x003fea0003800000 */
[----:B------:R-:W-:Y:S02]  /*0200*/  MOV R0, R4 ;  /* 0x0000000400007202 */ /* 0x000fe40000000f00 */
[----:B------:R-:W-:-:S07]  /*0210*/  MOV R14, 0x230 ;  /* 0x00000230000e7802 */ /* 0x000fce0000000f00 */
[----:B------:R-:W-:Y:S05]  /*0220*/  CALL.REL.NOINC `($__internal_0_$__cuda_sm20_sqrt_rn_f32_slowpath) ;  /* 0x0000000400f07944 */ /* 0x000fea0003c00000 */
[----:B------:R-:W-:Y:S01]  /*0230*/  IMAD.MOV.U32 R4, RZ, RZ, R3 ;  /* 0x000000ffff047224 */ /* 0x000fe200078e0003 */
[----:B------:R-:W-:Y:S06]  /*0240*/  BRA `(.L_x_5) ;  /* 0x0000000000107947 */ /* 0x000fec0003800000 */
.L_x_4:
[C---:B------:R-:W-:Y:S01]  /*0250*/  FMUL.FTZ R3, R5.reuse, R4 ;  /* 0x0000000405037220 */ /* 0x040fe20000410000 */
[----:B------:R-:W-:-:S03]  /*0260*/  FMUL.FTZ R0, R5, 0.5 ;  /* 0x3f00000005007820 */ /* 0x000fc60000410000 */
[----:B------:R-:W-:-:S04]  /*0270*/  FFMA R4, -R3, R3, R4 ;  /* 0x0000000303047223 */ /* 0x000fc80000000104 */
[----:B------:R-:W-:-:S07]  /*0280*/  FFMA R4, R4, R0, R3 ;  /* 0x0000000004047223 */ /* 0x000fce0000000003 */
.L_x_5:
[----:B------:R-:W-:Y:S05]  /*0290*/  BSYNC.RECONVERGENT B1 ;  /* 0x0000000000017941 */ /* 0x000fea0003800200 */
.L_x_3:
        /* <DEDUP_REMOVED lines=16> */
.L_x_6:
[----:B------:R-:W-:Y:S01]  /*03a0*/  IADD3 R0, PT, PT, R5, -0xd000000, RZ ;  /* 0xf300000005007810 */ /* 0x000fe20007ffe0ff */
[----:B------:R0:W1:Y:S01]  /*03b0*/  MUFU.RSQ R8, R5 ;  /* 0x0000000500087308 */ /* 0x0000620000001400 */
[----:B------:R-:W-:Y:S02]  /*03c0*/  BSSY.RECONVERGENT B1, `(.L_x_7) ;  /* 0x000000b000017945 */ /* 0x000fe40003800200 */
[----:B------:R-:W-:-:S13]  /*03d0*/  ISETP.GT.U32.AND P0, PT, R0, 0x727fffff, PT ;  /* 0x727fffff0000780c */ /* 0x000fda0003f04070 */
[----:B0-----:R-:W-:Y:S05]  /*03e0*/  @!P0 BRA `(.L_x_8) ;  /* 0x0000000000108947 */ /* 0x001fea0003800000 */
[----:B------:R-:W-:Y:S01]  /*03f0*/  IMAD.MOV.U32 R0, RZ, RZ, R5 ;  /* 0x000000ffff007224 */ /* 0x000fe200078e0005 */
[----:B------:R-:W-:-:S07]  /*0400*/  MOV R14, 0x420 ;  /* 0x00000420000e7802 */ /* 0x000fce0000000f00 */
[----:B-1----:R-:W-:Y:S05]  /*0410*/  CALL.REL.NOINC `($__internal_0_$__cuda_sm20_sqrt_rn_f32_slowpath) ;  /* 0x0000000400747944 */ /* 0x002fea0003c00000 */
[----:B------:R-:W-:Y:S05]  /*0420*/  BRA `(.L_x_9) ;  /* 0x0000000000107947 */ /* 0x000fea0003800000 */
.L_x_8:
[C---:B-1----:R-:W-:Y:S01]  /*0430*/  FMUL.FTZ R0, R8.reuse, R5 ;  /* 0x0000000508007220 */ /* 0x042fe20000410000 */
[----:B------:R-:W-:-:S03]  /*0440*/  FMUL.FTZ R8, R8, 0.5 ;  /* 0x3f00000008087820 */ /* 0x000fc60000410000 */
[----:B------:R-:W-:-:S04]  /*0450*/  FFMA R3, -R0, R0, R5 ;  /* 0x0000000000037223 */ /* 0x000fc80000000105 */
[----:B------:R-:W-:-:S07]  /*0460*/  FFMA R3, R3, R8, R0 ;  /* 0x0000000803037223 */ /* 0x000fce0000000000 */
.L_x_9:
[----:B------:R-:W-:Y:S05]  /*0470*/  BSYNC.RECONVERGENT B1 ;  /* 0x0000000000017941 */ /* 0x000fea0003800200 */
.L_x_7:
[----:B------:R-:W-:Y:S01]  /*0480*/  FADD R3, R3, R4 ;  /* 0x0000000403037221 */ /* 0x000fe20000000000 */
[----:B------:R-:W-:-:S03]  /*0490*/  IMAD.MOV.U32 R9, RZ, RZ, R6 ;  /* 0x000000ffff097224 */ /* 0x000fc600078e0006 */
[----:B------:R-:W0:Y:S02]  /*04a0*/  F2F.F64.F32 R4, R3 ;  /* 0x0000000300047310 */ /* 0x000e240000201800 */
[----:B0-----:R-:W-:-:S11]  /*04b0*/  DFMA R4, R4, 0.5, RZ ;  /* 0x3fe000000404782b */ /* 0x001fd600000000ff */
.L_x_1:
[----:B------:R-:W-:Y:S05]  /*04c0*/  BSYNC.RECONVERGENT B0 ;  /* 0x0000000000007941 */ /* 0x000fea0003800200 */
.L_x_0:
[----:B------:R-:W0:Y:S01]  /*04d0*/  LDCU.64 UR4, c[0x0][0x388] ;  /* 0x00007100ff0477ac */ /* 0x000e220008000a00 */
[----:B------:R-:W1:Y:S01]  /*04e0*/  LDC R8, c[0x0][0x380] ;  /* 0x0000e000ff087b82 */ /* 0x000e620000000800 */
[----:B------:R-:W-:Y:S01]  /*04f0*/  BSSY.RECONVERGENT B0, `(.L_x_10) ;  /* 0x000002f000007945 */ /* 0x000fe20003800200 */
[----:B------:R-:W2:Y:S01]  /*0500*/  LDCU UR6, c[0x0][0x390] ;  /* 0x00007200ff0677ac */ /* 0x000ea20008000800 */
[----:B------:R-:W3:Y:S01]  /*0510*/  LDCU.64 UR8, c[0x0][0x388] ;  /* 0x00007100ff0877ac */ /* 0x000ee20008000a00 */
[----:B0-----:R-:W-:-:S04]  /*0520*/  ISETP.GE.U32.AND P0, PT, R9, UR4, PT ;  /* 0x0000000409007c0c */ /* 0x001fc8000bf06070 */
[----:B------:R-:W-:-:S13]  /*0530*/  ISETP.GE.AND.EX P0, PT, RZ, UR5, PT, P0 ;  /* 0x00000005ff007c0c */ /* 0x000fda000bf06300 */
[----:B--23--:R-:W-:Y:S05]  /*0540*/  @P0 BRA `(.L_x_11) ;  /* 0x0000000000a40947 */ /* 0x00cfea0003800000 */
.L_x_17:
[----:B------:R-:W-:Y:S01]  /*0550*/  I2FP.F32.U32 R3, R9 ;  /* 0x0000000900037245 */ /* 0x000fe20000201000 */
[----:B------:R-:W-:Y:S04]  /*0560*/  BSSY.RECONVERGENT B1, `(.L_x_12) ;  /* 0x0000012000017945 */ /* 0x000fe80003800200 */
[----:B-1----:R-:W-:-:S04]  /*0570*/  FFMA R3, R3, UR6, R8 ;  /* 0x0000000603037c23 */ /* 0x002fc80008000008 */
[----:B------:R-:W-:-:S04]  /*0580*/  FMUL R0, R3, R3 ;  /* 0x0000000303007220 */ /* 0x000fc80000400000 */
[----:B------:R-:W-:Y:S01]  /*0590*/  FMUL R10, R3, R0 ;  /* 0x00000000030a7220 */ /* 0x000fe20000400000 */
        /* <DEDUP_REMOVED lines=10> */
[----:B------:R-:W-:Y:S02]  /*0640*/  MOV R3, R13 ;  /* 0x0000000d00037202 */ /* 0x000fe40000000f00 */
[----:B------:R-:W-:-:S07]  /*0650*/  MOV R10, 0x670 ;  /* 0x00000670000a7802 */ /* 0x000fce0000000f00 */
[----:B------:R-:W-:Y:S05]  /*0660*/  CALL.REL.NOINC `($__internal_1_$__cuda_sm3x_div_rn_noftz_f32_slowpath) ;  /* 0x0000000400387944 */ /* 0x000fea0003c00000 */
[----:B------:R-:W-:-:S07]  /*0670*/  IMAD.MOV.U32 R3, RZ, RZ, R0 ;  /* 0x000000ffff037224 */ /* 0x000fce00078e0000 */
.L_x_13:
[----:B------:R-:W-:Y:S05]  /*0680*/  BSYNC.RECONVERGENT B1 ;  /* 0x0000000000017941 */ /* 0x000fea0003800200 */
.L_x_12:
        /* <DEDUP_REMOVED lines=10> */
.L_x_15:
[C---:B------:R-:W-:Y:S01]  /*0730*/  FMUL.FTZ R10, R0.reuse, R3 ;  /* 0x00000003000a7220 */ /* 0x040fe20000410000 */
[----:B------:R-:W-:-:S03]  /*0740*/  FMUL.FTZ R0, R0, 0.5 ;  /* 0x3f00000000007820 */ /* 0x000fc60000410000 */
[----:B------:R-:W-:-:S04]  /*0750*/  FFMA R3, -R10, R10, R3 ;  /* 0x0000000a0a037223 */ /* 0x000fc80000000103 */
[----:B------:R-:W-:-:S07]  /*0760*/  FFMA R10, R3, R0, R10 ;  /* 0x00000000030a7223 */ /* 0x000fce000000000a */
.L_x_16:
[----:B------:R-:W-:Y:S05]  /*0770*/  BSYNC.RECONVERGENT B1 ;  /* 0x0000000000017941 */ /* 0x000fea0003800200 */
.L_x_14:
[----:B------:R-:W-:Y:S01]  /*0780*/  IMAD.IADD R9, R6, 0x1, R9 ;  /* 0x0000000106097824 */ /* 0x000fe200078e0209 */
[----:B------:R-:W0:Y:S04]  /*0790*/  F2F.F64.F32 R10, R10 ;  /* 0x0000000a000a7310 */ /* 0x000e280000201800 */
[----:B------:R-:W-:-:S04]  /*07a0*/  ISETP.GE.U32.AND P0, PT, R9, UR8, PT ;  /* 0x0000000809007c0c */ /* 0x000fc8000bf06070 */
[----:B------:R-:W-:Y:S01]  /*07b0*/  ISETP.GE.U32.AND.EX P0, PT, RZ, UR9, PT, P0 ;  /* 0x00000009ff007c0c */ /* 0x000fe2000bf06100 */
[----:B0-----:R-:W-:-:S12]  /*07c0*/  DADD R4, R10, R4 ;  /* 0x000000000a047229 */ /* 0x001fd80000000004 */
[----:B------:R-:W-:Y:S05]  /*07d0*/  @!P0 BRA `(.L_x_17) ;  /* 0xfffffffc005c8947 */ /* 0x000fea000383ffff */
.L_x_11:
[----:B------:R-:W-:Y:S05]  /*07e0*/  BSYNC.RECONVERGENT B0 ;  /* 0x0000000000007941 */ /* 0x000fea0003800200 */
.L_x_10:
[----:B------:R-:W1:Y:S01]  /*07f0*/  LDCU UR4, c[0x0][0x390] ;  /* 0x00007200ff0477ac */ /* 0x000e620008000800 */
[----:B------:R-:W0:Y:S01]  /*0800*/  S2UR UR5, SR_CgaCtaId ;  /* 0x00000000000579c3 */ /* 0x000e220000008800 */
[----:B------:R-:W-:Y:S02]  /*0810*/  ISETP.GE.U32.AND P1, PT, R7, 0x2, PT ;  /* 0x000000020700780c */ /* 0x000fe40003f26070 */
[----:B------:R-:W-:Y:S01]  /*0820*/  ISETP.NE.AND P0, PT, R2, RZ, PT ;  /* 0x000000ff0200720c */ /* 0x000fe20003f05270 */
[----:B-1----:R-:W1:Y:S01]  /*0830*/  F2F.F64.F32 R8, UR4 ;  /* 0x0000000400087d10 */ /* 0x002e620008201800 */
[----:B------:R-:W-:Y:S02]  /*0840*/  UMOV UR4, 0x400 ;  /* 0x0000040000047882 */ /* 0x000fe40000000000 */
[----:B0-----:R-:W-:-:S06]  /*0850*/  ULEA UR4, UR5, UR4, 0x18 ;  /* 0x0000000405047291 */ /* 0x001fcc000f8ec0ff */
[----:B------:R-:W-:Y:S01]  /*0860*/  LEA R3, R2, UR4, 0x3 ;  /* 0x0000000402037c11 */ /* 0x000fe2000f8e18ff */
[----:B-1----:R-:W-:-:S07]  /*0870*/  DMUL R8, R8, R4 ;  /* 0x0000000408087228 */ /* 0x002fce0000000000 */
[----:B------:R0:W-:Y:S01]  /*0880*/  STS.64 [R3], R8 ;  /* 0x0000000803007388 */ /* 0x0001e20000000a00 */
[----:B------:R-:W-:Y:S06]  /*0890*/  BAR.SYNC.DEFER_BLOCKING 0x0 ;  /* 0x0000000000007b1d */ /* 0x000fec0000010000 */
[----:B------:R-:W-:Y:S05]  /*08a0*/  @!P1 BRA `(.L_x_18) ;  /* 0x00000000002c9947 */ /* 0x000fea0003800000 */
.L_x_19:
[----:B------:R-:W-:-:S04]  /*08b0*/  SHF.R.U32.HI R6, RZ, 0x1, R7 ;  /* 0x00000001ff067819 */ /* 0x000fc80000011607 */
[----:B------:R-:W-:-:S13]  /*08c0*/  ISETP.GE.U32.AND P1, PT, R2, R6, PT ;  /* 0x000000060200720c */ /* 0x000fda0003f26070 */
[----:B------:R-:W-:Y:S01]  /*08d0*/  @!P1 LEA R0, R6, R3, 0x3 ;  /* 0x0000000306009211 */ /* 0x000fe200078e18ff */
[----:B0-----:R-:W-:Y:S04]  /*08e0*/  @!P1 LDS.64 R8, [R3] ;  /* 0x0000000003089984 */ /* 0x001fe80000000a00 */
[----:B------:R-:W0:Y:S02]  /*08f0*/  @!P1 LDS.64 R4, [R0] ;  /* 0x0000000000049984 */ /* 0x000e240000000a00 */
[----:B0-----:R-:W-:-:S07]  /*0900*/  @!P1 DADD R4, R4, R8 ;  /* 0x0000000004049229 */ /* 0x001fce0000000008 */
[----:B------:R1:W-:Y:S01]  /*0910*/  @!P1 STS.64 [R3], R4 ;  /* 0x0000000403009388 */ /* 0x0003e20000000a00 */
[----:B------:R-:W-:Y:S01]  /*0920*/  BAR.SYNC.DEFER_BLOCKING 0x0 ;  /* 0x0000000000007b1d */ /* 0x000fe20000010000 */
[----:B------:R-:W-:Y:S01]  /*0930*/  ISETP.GT.U32.AND P1, PT, R7, 0x3, PT ;  /* 0x000000030700780c */ /* 0x000fe20003f24070 */
[----:B------:R-:W-:-:S12]  /*0940*/  IMAD.MOV.U32 R7, RZ, RZ, R6 ;  /* 0x000000ffff077224 */ /* 0x000fd800078e0006 */
[----:B-1----:R-:W-:Y:S05]  /*0950*/  @P1 BRA `(.L_x_19) ;  /* 0xfffffffc00d41947 */ /* 0x002fea000383ffff */
.L_x_18:
[----:B------:R-:W-:Y:S05]  /*0960*/  @P0 EXIT ;  /* 0x000000000000094d */ /* 0x000fea0003800000 */
[----:B------:R-:W1:Y:S01]  /*0970*/  S2UR UR5, SR_CgaCtaId ;  /* 0x00000000000579c3 */ /* 0x000e620000008800 */
[----:B------:R-:W-:-:S07]  /*0980*/  UMOV UR4, 0x400 ;  /* 0x0000040000047882 */ /* 0x000fce0000000000 */
[----:B------:R-:W2:Y:S01]  /*0990*/  LDC.64 R4, c[0x0][0x398] ;  /* 0x0000e600ff047b82 */ /* 0x000ea20000000a00 */
[----:B-1----:R-:W-:-:S09]  /*09a0*/  ULEA UR4, UR5, UR4, 0x18 ;  /* 0x0000000405047291 */ /* 0x002fd2000f8ec0ff */
[----:B0-----:R-:W2:Y:S02]  /*09b0*/  LDS.64 R2, [UR4] ;  /* 0x00000004ff027984 */ /* 0x001ea40008000a00 */
[----:B------:R-:W2:Y:S02]  /*09c0*/  LDCU.64 UR4, c[0x0][0x358] ;  /* 0x00006b00ff0477ac */ /* 0x000ea40008000a00 */
[----:B--2---:R-:W-:Y:S01]  /*09d0*/  REDG.E.ADD.F64.RN.STRONG.GPU desc[UR4][R4.64], R2 ;  /* 0x00000002040079a6 */ /* 0x004fe2000c12ff04 */
[----:B------:R-:W-:Y:S05]  /*09e0*/  EXIT ;  /* 0x000000000000794d */ /* 0x000fea0003800000 */
        .weak           $__internal_0_$__cuda_sm20_sqrt_rn_f32_slowpath
        .type           $__internal_0_$__cuda_sm20_sqrt_rn_f32_slowpath,@function
        .size           $__internal_0_$__cuda_sm20_sqrt_rn_f32_slowpath,($__internal_1_$__cuda_sm3x_div_rn_noftz_f32_slowpath - $__internal_0_$__cuda_sm20_sqrt_rn_f32_slowpath)
$__internal_0_$__cuda_sm20_sqrt_rn_f32_slowpath:
[----:B------:R-:W-:-:S13]  /*09f0*/  LOP3.LUT P0, RZ, R0, 0x7fffffff, RZ, 0xc0, !PT ;  /* 0x7fffffff00ff7812 */ /* 0x000fda000780c0ff */
[----:B------:R-:W-:Y:S01]  /*0a00*/  @!P0 MOV R3, R0 ;  /* 0x0000000000038202 */ /* 0x000fe20000000f00 */
[----:B------:R-:W-:Y:S06]  /*0a10*/  @!P0 BRA `(.L_x_20) ;  /* 0x0000000000408947 */ /* 0x000fec0003800000 */
[----:B------:R-:W-:-:S13]  /*0a20*/  FSETP.GEU.FTZ.AND P0, PT, R0, RZ, PT ;  /* 0x000000ff0000720b */ /* 0x000fda0003f1e000 */
[----:B------:R-:W-:Y:S01]  /*0a30*/  @!P0 IMAD.MOV.U32 R3, RZ, RZ, 0x7fffffff ;  /* 0x7fffffffff038424 */ /* 0x000fe200078e00ff */
[----:B------:R-:W-:Y:S06]  /*0a40*/  @!P0 BRA `(.L_x_20) ;  /* 0x0000000000348947 */ /* 0x000fec0003800000 */
[----:B------:R-:W-:-:S13]  /*0a50*/  FSETP.GTU.FTZ.AND P0, PT, |R0|, +INF , PT ;  /* 0x7f8000000000780b */ /* 0x000fda0003f1c200 */
[----:B------:R-:W-:Y:S01]  /*0a60*/  @P0 FADD.FTZ R3, R0, 1 ;  /* 0x3f80000000030421 */ /* 0x000fe20000010000 */
[----:B------:R-:W-:Y:S06]  /*0a70*/  @P0 BRA `(.L_x_20) ;  /* 0x0000000000280947 */ /* 0x000fec0003800000 */
[----:B------:R-:W-:-:S13]  /*0a80*/  FSETP.NEU.FTZ.AND P0, PT, |R0|, +INF , PT ;  /* 0x7f8000000000780b */ /* 0x000fda0003f1d200 */
[----:B------:R-:W-:-:S04]  /*0a90*/  @P0 FFMA R10, R0, 1.84467440737095516160e+19, RZ ;  /* 0x5f800000000a0823 */ /* 0x000fc800000000ff */
[----:B------:R-:W0:Y:S02]  /*0aa0*/  @P0 MUFU.RSQ R3, R10 ;  /* 0x0000000a00030308 */ /* 0x000e240000001400 */
[----:B0-----:R-:W-:Y:S01]  /*0ab0*/  @P0 FMUL.FTZ R11, R10, R3 ;  /* 0x000000030a0b0220 */ /* 0x001fe20000410000 */
[----:B------:R-:W-:Y:S01]  /*0ac0*/  @P0 FMUL.FTZ R13, R3, 0.5 ;  /* 0x3f000000030d0820 */ /* 0x000fe20000410000 */
[----:B------:R-:W-:Y:S02]  /*0ad0*/  @!P0 MOV R3, R0 ;  /* 0x0000000000038202 */ /* 0x000fe40000000f00 */
[----:B------:R-:W-:-:S04]  /*0ae0*/  @P0 FADD.FTZ R12, -R11, -RZ ;  /* 0x800000ff0b0c0221 */ /* 0x000fc80000010100 */
[----:B------:R-:W-:-:S04]  /*0af0*/  @P0 FFMA R12, R11, R12, R10 ;  /* 0x0000000c0b0c0223 */ /* 0x000fc8000000000a */
[----:B------:R-:W-:-:S04]  /*0b00*/  @P0 FFMA R12, R12, R13, R11 ;  /* 0x0000000d0c0c0223 */ /* 0x000fc8000000000b */
[----:B------:R-:W-:-:S07]  /*0b10*/  @P0 FMUL.FTZ R3, R12, 2.3283064365386962891e-10 ;  /* 0x2f8000000c030820 */ /* 0x000fce0000410000 */
.L_x_20:
[----:B------:R-:W-:Y:S02]  /*0b20*/  HFMA2 R11, -RZ, RZ, 0, 0 ;  /* 0x00000000ff0b7431 */ /* 0x000fe400000001ff */
[----:B------:R-:W-:-:S04]  /*0b30*/  IMAD.MOV.U32 R10, RZ, RZ, R14 ;  /* 0x000000ffff0a7224 */ /* 0x000fc800078e000e */
[----:B------:R-:W-:Y:S05]  /*0b40*/  RET.REL.NODEC R10 `(_Z11trap_kernelfflfPd) ;  /* 0xfffffff40a2c7950 */ /* 0x000fea0003c3ffff */
        .weak           $__internal_1_$__cuda_sm3x_div_rn_noftz_f32_slowpath
        .type           $__internal_1_$__cuda_sm3x_div_rn_noftz_f32_slowpath,@function
        .size           $__internal_1_$__cuda_sm3x_div_rn_noftz_f32_slowpath,(.L_x_34 - $__internal_1_$__cuda_sm3x_div_rn_noftz_f32_slowpath)
$__internal_1_$__cuda_sm3x_div_rn_noftz_f32_slowpath:
[----:B------:R-:W-:Y:S01]  /*0b50*/  SHF.R.U32.HI R12, RZ, 0x17, R3 ;  /* 0x00000017ff0c7819 */ /* 0x000fe20000011603 */
[----:B------:R-:W-:Y:S01]  /*0b60*/  BSSY.RECONVERGENT B2, `(.L_x_21) ;  /* 0x0000062000027945 */ /* 0x000fe20003800200 */
[----:B------:R-:W-:Y:S02]  /*0b70*/  SHF.R.U32.HI R11, RZ, 0x17, R0 ;  /* 0x00000017ff0b7819 */ /* 0x000fe40000011600 */
[----:B------:R-:W-:Y:S02]  /*0b80*/  LOP3.LUT R12, R12, 0xff, RZ, 0xc0, !PT ;  /* 0x000000ff0c0c7812 */ /* 0x000fe400078ec0ff */
[----:B------:R-:W-:-:S03]  /*0b90*/  LOP3.LUT R16, R11, 0xff, RZ, 0xc0, !PT ;  /* 0x000000ff0b107812 */ /* 0x000fc600078ec0ff */
[----:B------:R-:W-:Y:S01]  /*0ba0*/  VIADD R14, R12, 0xffffffff ;  /* 0xffffffff0c0e7836 */ /* 0x000fe20000000000 */
[----:B------:R-:W-:-:S04]  /*0bb0*/  IADD3 R13, PT, PT, R16, -0x1, RZ ;  /* 0xffffffff100d7810 */ /* 0x000fc80007ffe0ff */
[----:B------:R-:W-:-:S04]  /*0bc0*/  ISETP.GT.U32.AND P0, PT, R14, 0xfd, PT ;  /* 0x000000fd0e00780c */ /* 0x000fc80003f04070 */
[----:B------:R-:W-:-:S13]  /*0bd0*/  ISETP.GT.U32.OR P0, PT, R13, 0xfd, P0 ;  /* 0x000000fd0d00780c */ /* 0x000fda0000704470 */
[----:B------:R-:W-:Y:S01]  /*0be0*/  @!P0 IMAD.MOV.U32 R11, RZ, RZ, RZ ;  /* 0x000000ffff0b8224 */ /* 0x000fe200078e00ff */
[----:B------:R-:W-:Y:S06]  /*0bf0*/  @!P0 BRA `(.L_x_22) ;  /* 0x00000000005c8947 */ /* 0x000fec0003800000 */
[----:B------:R-:W-:Y:S02]  /*0c00*/  FSETP.GTU.FTZ.AND P0, PT, |R0|, +INF , PT ;  /* 0x7f8000000000780b */ /* 0x000fe40003f1c200 */
[----:B------:R-:W-:-:S04]  /*0c10*/  FSETP.GTU.FTZ.AND P1, PT, |R3|, +INF , PT ;  /* 0x7f8000000300780b */ /* 0x000fc80003f3c200 */
[----:B------:R-:W-:-:S13]  /*0c20*/  PLOP3.LUT P0, PT, P0, P1, PT, 0xf8, 0x8f ;  /* 0x00000000008f781c */ /* 0x000fda0000703f70 */
[----:B------:R-:W-:Y:S05]  /*0c30*/  @P0 BRA `(.L_x_23) ;  /* 0x00000004004c0947 */ /* 0x000fea0003800000 */
[----:B------:R-:W-:-:S13]  /*0c40*/  LOP3.LUT P0, RZ, R3, 0x7fffffff, R0, 0xc8, !PT ;  /* 0x7fffffff03ff7812 */ /* 0x000fda000780c800 */
[----:B------:R-:W-:Y:S05]  /*0c50*/  @!P0 BRA `(.L_x_24) ;  /* 0x00000004003c8947 */ /* 0x000fea0003800000 */
[C---:B------:R-:W-:Y:S02]  /*0c60*/  FSETP.NEU.FTZ.AND P2, PT, |R0|.reuse, +INF , PT ;  /* 0x7f8000000000780b */ /* 0x040fe40003f5d200 */
[----:B------:R-:W-:Y:S02]  /*0c70*/  FSETP.NEU.FTZ.AND P1, PT, |R3|, +INF , PT ;  /* 0x7f8000000300780b */ /* 0x000fe40003f3d200 */
[----:B------:R-:W-:-:S11]  /*0c80*/  FSETP.NEU.FTZ.AND P0, PT, |R0|, +INF , PT ;  /* 0x7f8000000000780b */ /* 0x000fd60003f1d200 */
[----:B------:R-:W-:Y:S05]  /*0c90*/  @!P1 BRA !P2, `(.L_x_24) ;  /* 0x00000004002c9947 */ /* 0x000fea0005000000 */
[----:B------:R-:W-:-:S04]  /*0ca0*/  LOP3.LUT P2, RZ, R0, 0x7fffffff, RZ, 0xc0, !PT ;  /* 0x7fffffff00ff7812 */ /* 0x000fc8000784c0ff */
[----:B------:R-:W-:-:S13]  /*0cb0*/  PLOP3.LUT P1, PT, P1, P2, PT, 0x2f, 0xf2 ;  /* 0x0000000000f2781c */ /* 0x000fda0000f24577 */
[----:B------:R-:W-:Y:S05]  /*0cc0*/  @P1 BRA `(.L_x_25) ;  /* 0x0000000400181947 */ /* 0x000fea0003800000 */
[----:B------:R-:W-:-:S04]  /*0cd0*/  LOP3.LUT P1, RZ, R3, 0x7fffffff, RZ, 0xc0, !PT ;  /* 0x7fffffff03ff7812 */ /* 0x000fc8000782c0ff */
[----:B------:R-:W-:-:S13]  /*0ce0*/  PLOP3.LUT P0, PT, P0, P1, PT, 0x2f, 0xf2 ;  /* 0x0000000000f2781c */ /* 0x000fda0000702577 */
[----:B------:R-:W-:Y:S05]  /*0cf0*/  @P0 BRA `(.L_x_26) ;  /* 0x0000000400000947 */ /* 0x000fea0003800000 */
[----:B------:R-:W-:Y:S02]  /*0d00*/  ISETP.GE.AND P0, PT, R13, RZ, PT ;  /* 0x000000ff0d00720c */ /* 0x000fe40003f06270 */
[----:B------:R-:W-:-:S11]  /*0d10*/  ISETP.GE.AND P1, PT, R14, RZ, PT ;  /* 0x000000ff0e00720c */ /* 0x000fd60003f26270 */
[----:B------:R-:W-:Y:S01]  /*0d20*/  @P0 MOV R11, RZ ;  /* 0x000000ff000b0202 */ /* 0x000fe20000000f00 */
[----:B------:R-:W-:Y:S02]  /*0d30*/  @!P0 IMAD.MOV.U32 R11, RZ, RZ, -0x40 ;  /* 0xffffffc0ff0b8424 */ /* 0x000fe400078e00ff */
[----:B------:R-:W-:Y:S01]  /*0d40*/  @!P0 FFMA R0, R0, 1.84467440737095516160e+19, RZ ;  /* 0x5f80000000008823 */ /* 0x000fe200000000ff */
[----:B------:R-:W-:Y:S02]  /*0d50*/  @!P1 FFMA R3, R3, 1.84467440737095516160e+19, RZ ;  /* 0x5f80000003039823 */ /* 0x000fe400000000ff */
[----:B------:R-:W-:-:S07]  /*0d60*/  @!P1 IADD3 R11, PT, PT, R11, 0x40, RZ ;  /* 0x000000400b0b9810 */ /* 0x000fce0007ffe0ff */
.L_x_22:
[----:B------:R-:W-:Y:S01]  /*0d70*/  LEA R14, R12, 0xc0800000, 0x17 ;  /* 0xc08000000c0e7811 */ /* 0x000fe200078eb8ff */
[----:B------:R-:W-:Y:S04]  /*0d80*/  BSSY.RECONVERGENT B3, `(.L_x_27) ;  /* 0x0000036000037945 */ /* 0x000fe80003800200 */
[----:B------:R-:W-:Y:S01]  /*0d90*/  IMAD.IADD R14, R3, 0x1, -R14 ;  /* 0x00000001030e7824 */ /* 0x000fe200078e0a0e */
[----:B------:R-:W-:-:S03]  /*0da0*/  IADD3 R3, PT, PT, R16, -0x7f, RZ ;  /* 0xffffff8110037810 */ /* 0x000fc60007ffe0ff */
[----:B------:R-:W0:Y:S01]  /*0db0*/  MUFU.RCP R13, R14 ;  /* 0x0000000e000d7308 */ /* 0x000e220000001000 */
[----:B------:R-:W-:Y:S01]  /*0dc0*/  FADD.FTZ R15, -R14, -RZ ;  /* 0x800000ff0e0f7221 */ /* 0x000fe20000010100 */
[C---:B------:R-:W-:Y:S01]  /*0dd0*/  IMAD R0, R3.reuse, -0x800000, R0 ;  /* 0xff80000003007824 */ /* 0x040fe200078e0200 */
[----:B------:R-:W-:-:S05]  /*0de0*/  IADD3 R12, PT, PT, R3, 0x7f, -R12 ;  /* 0x0000007f030c7810 */ /* 0x000fca0007ffe80c */
[----:B------:R-:W-:Y:S02]  /*0df0*/  IMAD.IADD R12, R12, 0x1, R11 ;  /* 0x000000010c0c7824 */ /* 0x000fe400078e020b */
[----:B0-----:R-:W-:-:S04]  /*0e00*/  FFMA R16, R13, R15, 1 ;  /* 0x3f8000000d107423 */ /* 0x001fc8000000000f */
[----:B------:R-:W-:-:S04]  /*0e10*/  FFMA R18, R13, R16, R13 ;  /* 0x000000100d127223 */ /* 0x000fc8000000000d */
[----:B------:R-:W-:-:S04]  /*0e20*/  FFMA R13, R0, R18, RZ ;  /* 0x00000012000d7223 */ /* 0x000fc800000000ff */
[----:B------:R-:W-:-:S04]  /*0e30*/  FFMA R16, R15, R13, R0 ;  /* 0x0000000d0f107223 */ /* 0x000fc80000000000 */
[----:B------:R-:W-:-:S04]  /*0e40*/  FFMA R13, R18, R16, R13 ;  /* 0x00000010120d7223 */ /* 0x000fc8000000000d */
[----:B------:R-:W-:-:S04]  /*0e50*/  FFMA R16, R15, R13, R0 ;  /* 0x0000000d0f107223 */ /* 0x000fc80000000000 */
[----:B------:R-:W-:-:S05]  /*0e60*/  FFMA R0, R18, R16, R13 ;  /* 0x0000001012007223 */ /* 0x000fca000000000d */
[----:B------:R-:W-:-:S04]  /*0e70*/  SHF.R.U32.HI R3, RZ, 0x17, R0 ;  /* 0x00000017ff037819 */ /* 0x000fc80000011600 */
[----:B------:R-:W-:-:S04]  /*0e80*/  LOP3.LUT R3, R3, 0xff, RZ, 0xc0, !PT ;  /* 0x000000ff03037812 */ /* 0x000fc800078ec0ff */
[----:B------:R-:W-:-:S05]  /*0e90*/  IADD3 R15, PT, PT, R3, R12, RZ ;  /* 0x0000000c030f7210 */ /* 0x000fca0007ffe0ff */
[----:B------:R-:W-:-:S05]  /*0ea0*/  VIADD R3, R15, 0xffffffff ;  /* 0xffffffff0f037836 */ /* 0x000fca0000000000 */
[----:B------:R-:W-:-:S13]  /*0eb0*/  ISETP.GE.U32.AND P0, PT, R3, 0xfe, PT ;  /* 0x000000fe0300780c */ /* 0x000fda0003f06070 */
[----:B------:R-:W-:Y:S05]  /*0ec0*/  @!P0 BRA `(.L_x_28) ;  /* 0x0000000000808947 */ /* 0x000fea0003800000 */
[----:B------:R-:W-:-:S13]  /*0ed0*/  ISETP.GT.AND P0, PT, R15, 0xfe, PT ;  /* 0x000000fe0f00780c */ /* 0x000fda0003f04270 */
[----:B------:R-:W-:Y:S05]  /*0ee0*/  @P0 BRA `(.L_x_29) ;  /* 0x00000000006c0947 */ /* 0x000fea0003800000 */
[----:B------:R-:W-:-:S13]  /*0ef0*/  ISETP.GE.AND P0, PT, R15, 0x1, PT ;  /* 0x000000010f00780c */ /* 0x000fda0003f06270 */
[----:B------:R-:W-:Y:S05]  /*0f00*/  @P0 BRA `(.L_x_30) ;  /* 0x0000000000740947 */ /* 0x000fea0003800000 */
[----:B------:R-:W-:Y:S02]  /*0f10*/  ISETP.GE.AND P0, PT, R15, -0x18, PT ;  /* 0xffffffe80f00780c */ /* 0x000fe40003f06270 */
[----:B------:R-:W-:-:S11]  /*0f20*/  LOP3.LUT R0, R0, 0x80000000, RZ, 0xc0, !PT ;  /* 0x8000000000007812 */ /* 0x000fd600078ec0ff */
[----:B------:R-:W-:Y:S05]  /*0f30*/  @!P0 BRA `(.L_x_30) ;  /* 0x0000000000688947 */ /* 0x000fea0003800000 */
[CCC-:B------:R-:W-:Y:S01]  /*0f40*/  FFMA.RZ R3, R18.reuse, R16.reuse, R13.reuse ;  /* 0x0000001012037223 */ /* 0x1c0fe2000000c00d */
[C---:B------:R-:W-:Y:S01]  /*0f50*/  IADD3 R14, PT, PT, R15.reuse, 0x20, RZ ;  /* 0x000000200f0e7810 */ /* 0x040fe20007ffe0ff */
[CCC-:B------:R-:W-:Y:S01]  /*0f60*/  FFMA.RM R12, R18.reuse, R16.reuse, R13.reuse ;  /* 0x00000010120c7223 */ /* 0x1c0fe2000000400d */
[----:B------:R-:W-:Y:S02]  /*0f70*/  ISETP.NE.AND P2, PT, R15, RZ, PT ;  /* 0x000000ff0f00720c */ /* 0x000fe40003f45270 */
[----:B------:R-:W-:Y:S01]  /*0f80*/  LOP3.LUT R11, R3, 0x7fffff, RZ, 0xc0, !PT ;  /* 0x007fffff030b7812 */ /* 0x000fe200078ec0ff */
[----:B------:R-:W-:Y:S01]  /*0f90*/  FFMA.RP R3, R18, R16, R13 ;  /* 0x0000001012037223 */ /* 0x000fe2000000800d */
[----:B------:R-:W-:Y:S01]  /*0fa0*/  IMAD.MOV R13, RZ, RZ, -R15 ;  /* 0x000000ffff0d7224 */ /* 0x000fe200078e0a0f */
[----:B------:R-:W-:Y:S02]  /*0fb0*/  ISETP.NE.AND P1, PT, R15, RZ, PT ;  /* 0x000000ff0f00720c */ /* 0x000fe40003f25270 */
[----:B------:R-:W-:-:S02]  /*0fc0*/  LOP3.LUT R11, R11, 0x800000, RZ, 0xfc, !PT ;  /* 0x008000000b0b7812 */ /* 0x000fc400078efcff */
[----:B------:R-:W-:Y:S02]  /*0fd0*/  FSETP.NEU.FTZ.AND P0, PT, R3, R12, PT ;  /* 0x0000000c0300720b */ /* 0x000fe40003f1d000 */
[----:B------:R-:W-:Y:S02]  /*0fe0*/  SHF.L.U32 R14, R11, R14, RZ ;  /* 0x0000000e0b0e7219 */ /* 0x000fe400000006ff */
[----:B------:R-:W-:Y:S02]  /*0ff0*/  SEL R12, R13, RZ, P2 ;  /* 0x000000ff0d0c7207 */ /* 0x000fe40001000000 */
[----:B------:R-:W-:Y:S02]  /*1000*/  ISETP.NE.AND P1, PT, R14, RZ, P1 ;  /* 0x000000ff0e00720c */ /* 0x000fe40000f25270 */
[----:B------:R-:W-:Y:S02]  /*1010*/  SHF.R.U32.HI R12, RZ, R12, R11 ;  /* 0x0000000cff0c7219 */ /* 0x000fe4000001160b */
[----:B------:R-:W-:-:S02]  /*1020*/  PLOP3.LUT P0, PT, P0, P1, PT, 0xf8, 0x8f ;  /* 0x00000000008f781c */ /* 0x000fc40000703f70 */
[----:B------:R-:W-:Y:S02]  /*1030*/  SHF.R.U32.HI R14, RZ, 0x1, R12 ;  /* 0x00000001ff0e7819 */ /* 0x000fe4000001160c */
[----:B------:R-:W-:-:S04]  /*1040*/  SEL R3, RZ, 0x1, !P0 ;  /* 0x00000001ff037807 */ /* 0x000fc80004000000 */
[----:B------:R-:W-:-:S04]  /*1050*/  LOP3.LUT R3, R3, 0x1, R14, 0xf8, !PT ;  /* 0x0000000103037812 */ /* 0x000fc800078ef80e */
[----:B------:R-:W-:-:S04]  /*1060*/  LOP3.LUT R3, R3, R12, RZ, 0xc0, !PT ;  /* 0x0000000c03037212 */ /* 0x000fc800078ec0ff */
[----:B------:R-:W-:-:S04]  /*1070*/  IADD3 R3, PT, PT, R14, R3, RZ ;  /* 0x000000030e037210 */ /* 0x000fc80007ffe0ff */
[----:B------:R-:W-:Y:S01]  /*1080*/  LOP3.LUT R0, R3, R0, RZ, 0xfc, !PT ;  /* 0x0000000003007212 */ /* 0x000fe200078efcff */
[----:B------:R-:W-:Y:S06]  /*1090*/  BRA `(.L_x_30) ;  /* 0x0000000000107947 */ /* 0x000fec0003800000 */
.L_x_29:
[----:B------:R-:W-:-:S04]  /*10a0*/  LOP3.LUT R0, R0, 0x80000000, RZ, 0xc0, !PT ;  /* 0x8000000000007812 */ /* 0x000fc800078ec0ff */
[----:B------:R-:W-:Y:S01]  /*10b0*/  LOP3.LUT R0, R0, 0x7f800000, RZ, 0xfc, !PT ;  /* 0x7f80000000007812 */ /* 0x000fe200078efcff */
[----:B------:R-:W-:Y:S06]  /*10c0*/  BRA `(.L_x_30) ;  /* 0x0000000000047947 */ /* 0x000fec0003800000 */
.L_x_28:
[----:B------:R-:W-:-:S07]  /*10d0*/  IMAD R0, R12, 0x800000, R0 ;  /* 0x008000000c007824 */ /* 0x000fce00078e0200 */
.L_x_30:
[----:B------:R-:W-:Y:S05]  /*10e0*/  BSYNC.RECONVERGENT B3 ;  /* 0x0000000000037941 */ /* 0x000fea0003800200 */
.L_x_27:
[----:B------:R-:W-:Y:S05]  /*10f0*/  BRA `(.L_x_31) ;  /* 0x0000000000207947 */ /* 0x000fea0003800000 */
.L_x_26:
[----:B------:R-:W-:-:S04]  /*1100*/  LOP3.LUT R0, R3, 0x80000000, R0, 0x48, !PT ;  /* 0x8000000003007812 */ /* 0x000fc800078e4800 */
[----:B------:R-:W-:Y:S01]  /*1110*/  LOP3.LUT R0, R0, 0x7f800000, RZ, 0xfc, !PT ;  /* 0x7f80000000007812 */ /* 0x000fe200078efcff */
[----:B------:R-:W-:Y:S06]  /*1120*/  BRA `(.L_x_31) ;  /* 0x0000000000147947 */ /* 0x000fec0003800000 */
.L_x_25:
[----:B------:R-:W-:Y:S01]  /*1130*/  LOP3.LUT R0, R3, 0x80000000, R0, 0x48, !PT ;  /* 0x8000000003007812 */ /* 0x000fe200078e4800 */
[----:B------:R-:W-:Y:S06]  /*1140*/  BRA `(.L_x_31) ;  /* 0x00000000000c7947 */ /* 0x000fec0003800000 */
.L_x_24:
[----:B------:R-:W0:Y:S01]  /*1150*/  MUFU.RSQ R0, -QNAN ;  /* 0xffc0000000007908 */ /* 0x000e220000001400 */
[----:B------:R-:W-:Y:S05]  /*1160*/  BRA `(.L_x_31) ;  /* 0x0000000000047947 */ /* 0x000fea0003800000 */
.L_x_23:
[----:B------:R-:W-:-:S07]  /*1170*/  FADD.FTZ R0, R0, R3 ;  /* 0x0000000300007221 */ /* 0x000fce0000010000 */
.L_x_31:
[----:B------:R-:W-:Y:S05]  /*1180*/  BSYNC.RECONVERGENT B2 ;  /* 0x0000000000027941 */ /* 0x000fea0003800200 */
.L_x_21:
[----:B------:R-:W-:-:S04]  /*1190*/  HFMA2 R11, -RZ, RZ, 0, 0 ;  /* 0x00000000ff0b7431 */ /* 0x000fc800000001ff */
[----:B0-----:R-:W-:Y:S05]  /*11a0*/  RET.REL.NODEC R10 `(_Z11trap_kernelfflfPd) ;  /* 0xffffffec0a947950 */ /* 0x001fea0003c3ffff */
.L_x_32:
[----:B------:R-:W-:-:S00]  /*11b0*/  BRA `(.L_x_32) ;  /* 0xfffffffc00fc7947 */ /* 0x000fc0000383ffff */
[----:B------:R-:W-:-:S00]  /*11c0*/  NOP ;  /* 0x0000000000007918 */ /* 0x000fc00000000000 */
        /* <DEDUP_REMOVED lines=11> */
.L_x_34:


//--------------------- .nv.shared._Z11trap_kernelfflfPd --------------------------
	.section	.nv.shared._Z11trap_kernelfflfPd,"aw",@nobits
	.sectionflags	@""
	.align	8
.nv.shared._Z11trap_kernelfflfPd:
	.zero		5120


//--------------------- .nv.shared.reserved.0     --------------------------
	.section	.nv.shared.reserved.0,"aw",@nobits
	.weak		__nv_reservedSMEM_offset_0_alias
	.size		__nv_reservedSMEM_offset_0_alias, 0, 64
	.other		__nv_reservedSMEM_offset_0_alias,@"STO_CUDA_RESERVED_SHARED STV_DEFAULT"
__nv_reservedSMEM_offset_0_alias:
	.zero		0
	.zero		64


//--------------------- .nv.constant0._Z11trap_kernelfflfPd --------------------------
	.section	.nv.constant0._Z11trap_kernelfflfPd,"a",@progbits
	.sectionflags	@""
	.align	4
.nv.constant0._Z11trap_kernelfflfPd:
	.zero		928


//--------------------- SYMBOLS --------------------------

	.type		.nv.reservedSmem.offset0,@object
	.size		.nv.reservedSmem.offset0,0x4
	.type		.nv.reservedSmem.cap,@object
	.size		.nv.reservedSmem.cap,0x4
